	.headerflags	@"EF_CUDA_TEXMODE_UNIFIED EF_CUDA_64BIT_ADDRESS EF_CUDA_ACCELERATORS EF_CUDA_SM90 EF_CUDA_VIRTUAL_SM(EF_CUDA_SM90)"
	.elftype	@"ET_EXEC"


//--------------------- .nv.info                  --------------------------
	.section	.nv.info,"",@"SHT_CUDA_INFO"
	.align	4


	//----- nvinfo : EIATTR_REGCOUNT
	.align		4
        /*0000*/ 	.byte	0x04, 0x2f
        /*0002*/ 	.short	(.L_3 - .L_2)
	.align		4
.L_2:
        /*0004*/ 	.word	index@(triton_poi_fused__native_batch_norm_legit_no_training_relu_2)
        /*0008*/ 	.word	0x00000011


	//----- nvinfo : EIATTR_MIN_STACK_SIZE
	.align		4
.L_3:
        /*000c*/ 	.byte	0x04, 0x12
        /*000e*/ 	.short	(.L_5 - .L_4)
	.align		4
.L_4:
        /*0010*/ 	.word	index@(triton_poi_fused__native_batch_norm_legit_no_training_relu_2)
        /*0014*/ 	.word	0x00000000


	//----- nvinfo : EIATTR_FRAME_SIZE
	.align		4
.L_5:
        /*0018*/ 	.byte	0x04, 0x11
        /*001a*/ 	.short	(.L_7 - .L_6)
	.align		4
.L_6:
        /*001c*/ 	.word	index@(triton_poi_fused__native_batch_norm_legit_no_training_relu_2)
        /*0020*/ 	.word	0x00000000


	//----- nvinfo : EIATTR_MIN_STACK_SIZE
	.align		4
.L_7:
        /*0024*/ 	.byte	0x04, 0x12
        /*0026*/ 	.short	(.L_9 - .L_8)
	.align		4
.L_8:
        /*0028*/ 	.word	index@(triton_poi_fused__native_batch_norm_legit_no_training_relu_2)
        /*002c*/ 	.word	0x00000000
.L_9:


//--------------------- .nv.info.triton_poi_fused__native_batch_norm_legit_no_training_relu_2 --------------------------
	.section	.nv.info.triton_poi_fused__native_batch_norm_legit_no_training_relu_2,"",@"SHT_CUDA_INFO"
	.sectionflags	@""
	.align	4


	//----- nvinfo : EIATTR_CUDA_API_VERSION
	.align		4
        /*0000*/ 	.byte	0x04, 0x37
        /*0002*/ 	.short	(.L_11 - .L_10)
.L_10:
        /*0004*/ 	.word	0x0000007c


	//----- nvinfo : EIATTR_KPARAM_INFO
	.align		4
.L_11:
        /*0008*/ 	.byte	0x04, 0x17
        /*000a*/ 	.short	(.L_13 - .L_12)
.L_12:
        /*000c*/ 	.word	0x00000000
        /*0010*/ 	.short	0x0006
        /*0012*/ 	.short	0x0030
        /*0014*/ 	.byte	0x00, 0xf0, 0x11, 0x00


	//----- nvinfo : EIATTR_KPARAM_INFO
	.align		4
.L_13:
        /*0018*/ 	.byte	0x04, 0x17
        /*001a*/ 	.short	(.L_15 - .L_14)
.L_14:
        /*001c*/ 	.word	0x00000000
        /*0020*/ 	.short	0x0005
        /*0022*/ 	.short	0x0028
        /*0024*/ 	.byte	0x00, 0xf4, 0x21, 0x00


	//----- nvinfo : EIATTR_KPARAM_INFO
	.align		4
.L_15:
        /*0028*/ 	.byte	0x04, 0x17
        /*002a*/ 	.short	(.L_17 - .L_16)
.L_16:
        /*002c*/ 	.word	0x00000000
        /*0030*/ 	.short	0x0004
        /*0032*/ 	.short	0x0020
        /*0034*/ 	.byte	0x00, 0xf4, 0x21, 0x00


	//----- nvinfo : EIATTR_KPARAM_INFO
	.align		4
.L_17:
        /*0038*/ 	.byte	0x04, 0x17
        /*003a*/ 	.short	(.L_19 - .L_18)
.L_18:
        /*003c*/ 	.word	0x00000000
        /*0040*/ 	.short	0x0003
        /*0042*/ 	.short	0x0018
        /*0044*/ 	.byte	0x00, 0xf4, 0x21, 0x00


	//----- nvinfo : EIATTR_KPARAM_INFO
	.align		4
.L_19:
        /*0048*/ 	.byte	0x04, 0x17
        /*004a*/ 	.short	(.L_21 - .L_20)
.L_20:
        /*004c*/ 	.word	0x00000000
        /*0050*/ 	.short	0x0002
        /*0052*/ 	.short	0x0010
        /*0054*/ 	.byte	0x00, 0xf4, 0x21, 0x00


	//----- nvinfo : EIATTR_KPARAM_INFO
	.align		4
.L_21:
        /*0058*/ 	.byte	0x04, 0x17
        /*005a*/ 	.short	(.L_23 - .L_22)
.L_22:
        /*005c*/ 	.word	0x00000000
        /*0060*/ 	.short	0x0001
        /*0062*/ 	.short	0x0008
        /*0064*/ 	.byte	0x00, 0xf4, 0x21, 0x00


	//----- nvinfo : EIATTR_KPARAM_INFO
	.align		4
.L_23:
        /*0068*/ 	.byte	0x04, 0x17
        /*006a*/ 	.short	(.L_25 - .L_24)
.L_24:
        /*006c*/ 	.word	0x00000000
        /*0070*/ 	.short	0x0000
        /*0072*/ 	.short	0x0000
        /*0074*/ 	.byte	0x00, 0xf4, 0x21, 0x00


	//----- nvinfo : EIATTR_SPARSE_MMA_MASK
	.align		4
.L_25:
        /*0078*/ 	.byte	0x03, 0x50
        /*007a*/ 	.short	0x0000


	//----- nvinfo : EIATTR_MAXREG_COUNT
	.align		4
        /*007c*/ 	.byte	0x03, 0x1b
        /*007e*/ 	.short	0x00ff


	//----- nvinfo : EIATTR_EXIT_INSTR_OFFSETS
	.align		4
        /*0080*/ 	.byte	0x04, 0x1c
        /*0082*/ 	.short	(.L_27 - .L_26)


	//   ....[0]....
.L_26:
        /*0084*/ 	.word	0x00000350


	//----- nvinfo : EIATTR_REQNTID
	.align		4
.L_27:
        /*0088*/ 	.byte	0x04, 0x10
        /*008a*/ 	.short	(.L_29 - .L_28)
.L_28:
        /*008c*/ 	.word	0x00000080
        /*0090*/ 	.word	0x00000001
        /*0094*/ 	.word	0x00000001


	//----- nvinfo : EIATTR_CBANK_PARAM_SIZE
	.align		4
.L_29:
        /*0098*/ 	.byte	0x03, 0x19
        /*009a*/ 	.short	0x0034


	//----- nvinfo : EIATTR_PARAM_CBANK
	.align		4
        /*009c*/ 	.byte	0x04, 0x0a
        /*009e*/ 	.short	(.L_31 - .L_30)
	.align		4
.L_30:
        /*00a0*/ 	.word	index@(.nv.constant0.triton_poi_fused__native_batch_norm_legit_no_training_relu_2)
        /*00a4*/ 	.short	0x0210
        /*00a6*/ 	.short	0x0034


	//----- nvinfo : EIATTR_SW_WAR
	.align		4
.L_31:
        /*00a8*/ 	.byte	0x04, 0x36
        /*00aa*/ 	.short	(.L_33 - .L_32)
.L_32:
        /*00ac*/ 	.word	0x00000008
.L_33:


//--------------------- .nv.callgraph             --------------------------
	.section	.nv.callgraph,"",@"SHT_CUDA_CALLGRAPH"
	.align	4
	.sectionentsize	8
	.align		4
        /*0000*/ 	.word	0x00000000
	.align		4
        /*0004*/ 	.word	0xffffffff
	.align		4
        /*0008*/ 	.word	0x00000000
	.align		4
        /*000c*/ 	.word	0xfffffffe
	.align		4
        /*0010*/ 	.word	0x00000000
	.align		4
        /*0014*/ 	.word	0xfffffffd
	.align		4
        /*0018*/ 	.word	0x00000000
	.align		4
        /*001c*/ 	.word	0xfffffffc


//--------------------- .nv.constant4             --------------------------
	.section	.nv.constant4,"a",@progbits
	.align	8
	.align		8
.nv.constant4:
        /*0000*/ 	.dword	_$_str
	.align		8
        /*0008*/ 	.dword	_$_str_$_2


//--------------------- .text.triton_poi_fused__native_batch_norm_legit_no_training_relu_2 --------------------------
	.section	.text.triton_poi_fused__native_batch_norm_legit_no_training_relu_2,"ax",@progbits
	.align	128
        .global         triton_poi_fused__native_batch_norm_legit_no_training_relu_2
        .type           triton_poi_fused__native_batch_norm_legit_no_training_relu_2,@function
        .size           triton_poi_fused__native_batch_norm_legit_no_training_relu_2,(.L_x_1 - triton_poi_fused__native_batch_norm_legit_no_training_relu_2)
        .other          triton_poi_fused__native_batch_norm_legit_no_training_relu_2,@"STO_CUDA_ENTRY STV_DEFAULT"
triton_poi_fused__native_batch_norm_legit_no_training_relu_2:
.text.triton_poi_fused__native_batch_norm_legit_no_training_relu_2:
[----:B------:R-:W-:Y:S01]  /*0000*/  LDC R1, c[0x0][0x28] ;  /* 0x00000a00ff017b82 */ /* 0x000fe20000000800 */
[----:B------:R-:W1:Y:S07]  /*0010*/  S2R R0, SR_TID.X ;  /* 0x0000000000007919 */ /* 0x000e6e0000002100 */
[----:B------:R-:W2:Y:S01]  /*0020*/  LDC.64 R6, c[0x0][0x220] ;  /* 0x00008800ff067b82 */ /* 0x000ea20000000a00 */
[----:B------:R-:W-:Y:S01]  /*0030*/  ULDC.64 UR4, c[0x0][0x208] ;  /* 0x0000820000047ab9 */ /* 0x000fe20000000a00 */
[----:B------:R-:W3:Y:S06]  /*0040*/  S2R R5, SR_CTAID.X ;  /* 0x0000000000057919 */ /* 0x000eec0000002500 */
[----:B------:R-:W4:Y:S08]  /*0050*/  LDC.64 R8, c[0x0][0x228] ;  /* 0x00008a00ff087b82 */ /* 0x000f300000000a00 */
[----:B------:R-:W5:Y:S01]  /*0060*/  LDC.64 R10, c[0x0][0x230] ;  /* 0x00008c00ff0a7b82 */ /* 0x000f620000000a00 */
[----:B-1----:R-:W-:-:S02]  /*0070*/  SHF.L.U32 R0, R0, 0x1, RZ ;  /* 0x0000000100007819 */ /* 0x002fc400000006ff */
[----:B---3--:R-:W-:Y:S02]  /*0080*/  SHF.R.S32.HI R3, RZ, 0x17, R5 ;  /* 0x00000017ff037819 */ /* 0x008fe40000011405 */
[----:B------:R-:W-:Y:S02]  /*0090*/  LOP3.LUT R0, R0, 0xfe, RZ, 0xc0, !PT ;  /* 0x000000fe00007812 */ /* 0x000fe400078ec0ff */
[----:B------:R-:W-:Y:S02]  /*00a0*/  SGXT R3, R3, 0x1 ;  /* 0x000000010303781a */ /* 0x000fe40000000200 */
[----:B------:R-:W-:Y:S02]  /*00b0*/  LEA R0, R5, R0, 0x8 ;  /* 0x0000000005007211 */ /* 0x000fe400078e40ff */
[----:B------:R-:W1:Y:S02]  /*00c0*/  LDC.64 R4, c[0x0][0x218] ;  /* 0x00008600ff047b82 */ /* 0x000e640000000a00 */
[----:B------:R-:W-:-:S04]  /*00d0*/  LEA.HI R3, R3, R0, RZ, 0x8 ;  /* 0x0000000003037211 */ /* 0x000fc800078f40ff */
[----:B------:R-:W-:-:S04]  /*00e0*/  SHF.R.S32.HI R3, RZ, 0x8, R3 ;  /* 0x00000008ff037819 */ /* 0x000fc80000011403 */
[----:B------:R-:W-:-:S04]  /*00f0*/  LEA.HI R2, R3, R3, RZ, 0x4 ;  /* 0x0000000303027211 */ /* 0x000fc800078f20ff */
[----:B------:R-:W-:-:S04]  /*0100*/  LOP3.LUT R2, R2, 0xfffffff0, RZ, 0xc0, !PT ;  /* 0xfffffff002027812 */ /* 0x000fc800078ec0ff */
[----:B------:R-:W-:Y:S02]  /*0110*/  IADD3 R13, R3, -R2, RZ ;  /* 0x80000002030d7210 */ /* 0x000fe40007ffe0ff */
[----:B------:R-:W3:Y:S03]  /*0120*/  LDC.64 R2, c[0x0][0x210] ;  /* 0x00008400ff027b82 */ /* 0x000ee60000000a00 */
[----:B--2---:R-:W-:-:S06]  /*0130*/  IMAD.WIDE R6, R13, 0x4, R6 ;  /* 0x000000040d067825 */ /* 0x004fcc00078e0206 */
[----:B------:R-:W2:Y:S01]  /*0140*/  LDG.E.EL R6, desc[UR4][R6.64] ;  /* 0x0000000406067981 */ /* 0x000ea2000c2e1900 */
[----:B-1----:R-:W-:-:S05]  /*0150*/  IMAD.WIDE R4, R13, 0x4, R4 ;  /* 0x000000040d047825 */ /* 0x002fca00078e0204 */
[----:B------:R1:W2:Y:S01]  /*0160*/  LDG.E.EL R12, desc[UR4][R4.64] ;  /* 0x00000004040c7981 */ /* 0x0002a2000c2e1900 */
[----:B---3--:R-:W-:Y:S01]  /*0170*/  IMAD.WIDE R2, R0, 0x4, R2 ;  /* 0x0000000400027825 */ /* 0x008fe200078e0202 */
[----:B------:R-:W-:Y:S01]  /*0180*/  HFMA2.MMA R14, -RZ, RZ, 1.625, 0 ;  /* 0x3e800000ff0e7435 */ /* 0x000fe200000001ff */
[----:B-1----:R-:W1:Y:S04]  /*0190*/  LDC.64 R4, c[0x0][0x238] ;  /* 0x00008e00ff047b82 */ /* 0x002e680000000a00 */
[----:B------:R-:W3:Y:S01]  /*01a0*/  LDG.E.64 R2, desc[UR4][R2.64] ;  /* 0x0000000402027981 */ /* 0x000ee2000c1e1b00 */
[----:B----4-:R-:W-:-:S04]  /*01b0*/  IMAD.WIDE R8, R13, 0x4, R8 ;  /* 0x000000040d087825 */ /* 0x010fc800078e0208 */
[----:B-----5:R-:W-:Y:S02]  /*01c0*/  IMAD.WIDE R10, R13, 0x4, R10 ;  /* 0x000000040d0a7825 */ /* 0x020fe400078e020a */
[----:B------:R-:W4:Y:S04]  /*01d0*/  LDG.E.EL R8, desc[UR4][R8.64] ;  /* 0x0000000408087981 */ /* 0x000f28000c2e1900 */
[----:B------:R-:W4:Y:S01]  /*01e0*/  LDG.E.EL R11, desc[UR4][R10.64] ;  /* 0x000000040a0b7981 */ /* 0x000f22000c2e1900 */
[----:B-1----:R-:W-:-:S04]  /*01f0*/  IMAD.WIDE R4, R0, 0x4, R4 ;  /* 0x0000000400047825 */ /* 0x002fc800078e0204 */
[----:B--2---:R-:W-:-:S04]  /*0200*/  FADD R6, R6, 9.9999997473787516356e-06 ;  /* 0x3727c5ac06067421 */ /* 0x004fc80000000000 */
[----:B------:R-:W1:Y:S02]  /*0210*/  MUFU.SQRT R7, R6 ;  /* 0x0000000600077308 */ /* 0x000e640000002000 */
[C---:B-1----:R-:W-:Y:S02]  /*0220*/  FSETP.GT.AND P0, PT, R7.reuse, 8.50705917302346158658e+37, PT ;  /* 0x7e8000000700780b */ /* 0x042fe40003f04000 */
[----:B------:R-:W-:-:S11]  /*0230*/  FSETP.GEU.AND P1, PT, R7, 1.175494350822287508e-38, PT ;  /* 0x008000000700780b */ /* 0x000fd60003f2e000 */
[----:B------:R-:W-:-:S04]  /*0240*/  @P0 FMUL R7, R7, 0.25 ;  /* 0x3e80000007070820 */ /* 0x000fc80000400000 */
[----:B------:R-:W-:-:S06]  /*0250*/  @!P1 FMUL R7, R7, 16777216 ;  /* 0x4b80000007079820 */ /* 0x000fcc0000400000 */
[----:B------:R-:W1:Y:S01]  /*0260*/  MUFU.RCP R7, R7 ;  /* 0x0000000700077308 */ /* 0x000e620000001000 */
[----:B------:R-:W-:Y:S01]  /*0270*/  FSEL R14, R14, 1, P0 ;  /* 0x3f8000000e0e7808 */ /* 0x000fe20000000000 */
[----:B---3--:R-:W-:-:S04]  /*0280*/  FADD R2, R2, -R12 ;  /* 0x8000000c02027221 */ /* 0x008fc80000000000 */
[----:B------:R-:W-:Y:S01]  /*0290*/  @!P1 FMUL R14, R14, 16777216 ;  /* 0x4b8000000e0e9820 */ /* 0x000fe20000400000 */
[----:B------:R-:W-:-:S03]  /*02a0*/  FADD R3, R3, -R12 ;  /* 0x8000000c03037221 */ /* 0x000fc60000000000 */
[----:B-1----:R-:W-:-:S04]  /*02b0*/  FMUL R14, R7, R14 ;  /* 0x0000000e070e7220 */ /* 0x002fc80000400000 */
[-C--:B------:R-:W-:Y:S01]  /*02c0*/  FMUL R2, R2, R14.reuse ;  /* 0x0000000e02027220 */ /* 0x080fe20000400000 */
[----:B------:R-:W-:-:S03]  /*02d0*/  FMUL R14, R3, R14 ;  /* 0x0000000e030e7220 */ /* 0x000fc60000400000 */
[C-C-:B----4-:R-:W-:Y:S01]  /*02e0*/  FFMA R2, R8.reuse, R2, R11.reuse ;  /* 0x0000000208027223 */ /* 0x150fe2000000000b */
[----:B------:R-:W-:-:S04]  /*02f0*/  FFMA R14, R8, R14, R11 ;  /* 0x0000000e080e7223 */ /* 0x000fc8000000000b */
[----:B------:R-:W-:Y:S02]  /*0300*/  FSETP.GEU.AND P0, PT, R2, RZ, PT ;  /* 0x000000ff0200720b */ /* 0x000fe40003f0e000 */
[----:B------:R-:W-:Y:S02]  /*0310*/  FSETP.GEU.AND P1, PT, R14, RZ, PT ;  /* 0x000000ff0e00720b */ /* 0x000fe40003f2e000 */
[----:B------:R-:W-:Y:S02]  /*0320*/  FSEL R2, R2, RZ, P0 ;  /* 0x000000ff02027208 */ /* 0x000fe40000000000 */
[----:B------:R-:W-:-:S05]  /*0330*/  FSEL R3, R14, RZ, P1 ;  /* 0x000000ff0e037208 */ /* 0x000fca0000800000 */
[----:B------:R-:W-:Y:S01]  /*0340*/  STG.E.64 desc[UR4][R4.64], R2 ;  /* 0x0000000204007986 */ /* 0x000fe2000c101b04 */
[----:B------:R-:W-:Y:S05]  /*0350*/  EXIT ;  /* 0x000000000000794d */ /* 0x000fea0003800000 */
.L_x_0:
[----:B------:R-:W-:-:S00]  /*0360*/  BRA `(.L_x_0) ;  /* 0xfffffffc00fc7947 */ /* 0x000fc0000383ffff */
[----:B------:R-:W-:-:S00]  /*0370*/  NOP ;  /* 0x0000000000007918 */ /* 0x000fc00000000000 */
        /* <DEDUP_REMOVED lines=8> */
.L_x_1:


//--------------------- .nv.global.init           --------------------------
	.section	.nv.global.init,"aw",@progbits
.nv.global.init:
	.type		_$_str,@object
	.size		_$_str,(_$_str_$_2 - _$_str)
_$_str:
        /*0000*/ 	.byte	0x5f, 0x5f, 0x43, 0x55, 0x44, 0x41, 0x5f, 0x46, 0x54, 0x5a, 0x00
	.type		_$_str_$_2,@object
	.size		_$_str_$_2,(.L_1 - _$_str_$_2)
_$_str_$_2:
        /*000b*/ 	.byte	0x5f, 0x5f, 0x43, 0x55, 0x44, 0x41, 0x5f, 0x50, 0x52, 0x45, 0x43, 0x5f, 0x53, 0x51, 0x52, 0x54
        /*001b*/ 	.byte	0x00
.L_1:


//--------------------- .nv.constant0.triton_poi_fused__native_batch_norm_legit_no_training_relu_2 --------------------------
	.section	.nv.constant0.triton_poi_fused__native_batch_norm_legit_no_training_relu_2,"a",@progbits
	.sectionflags	@""
	.align	4
.nv.constant0.triton_poi_fused__native_batch_norm_legit_no_training_relu_2:
	.zero		580
